//
// Generated by NVIDIA NVVM Compiler
//
// Compiler Build ID: CL-36424714
// Cuda compilation tools, release 13.0, V13.0.88
// Based on NVVM 20.0.0
//

.version 9.0
.target sm_100
.address_size 64

	// .globl	_ZN3cub18CUB_300001_SM_10006detail11EmptyKernelIvEEvv
.global .align 1 .b8 _ZN41_INTERNAL_7c4b9136_4_k_cu_ca4a76ce_1519054cuda3std3__45__cpo5beginE[1];
.global .align 1 .b8 _ZN41_INTERNAL_7c4b9136_4_k_cu_ca4a76ce_1519054cuda3std3__45__cpo3endE[1];
.global .align 1 .b8 _ZN41_INTERNAL_7c4b9136_4_k_cu_ca4a76ce_1519054cuda3std3__45__cpo6cbeginE[1];
.global .align 1 .b8 _ZN41_INTERNAL_7c4b9136_4_k_cu_ca4a76ce_1519054cuda3std3__45__cpo4cendE[1];
.global .align 1 .b8 _ZN41_INTERNAL_7c4b9136_4_k_cu_ca4a76ce_1519054cuda3std3__45__cpo6rbeginE[1];
.global .align 1 .b8 _ZN41_INTERNAL_7c4b9136_4_k_cu_ca4a76ce_1519054cuda3std3__45__cpo4rendE[1];
.global .align 1 .b8 _ZN41_INTERNAL_7c4b9136_4_k_cu_ca4a76ce_1519054cuda3std3__45__cpo7crbeginE[1];
.global .align 1 .b8 _ZN41_INTERNAL_7c4b9136_4_k_cu_ca4a76ce_1519054cuda3std3__45__cpo5crendE[1];
.global .align 1 .b8 _ZN41_INTERNAL_7c4b9136_4_k_cu_ca4a76ce_1519054cuda3std3__443_GLOBAL__N__7c4b9136_4_k_cu_ca4a76ce_1519056ignoreE[1];
.global .align 1 .b8 _ZN41_INTERNAL_7c4b9136_4_k_cu_ca4a76ce_1519054cuda3std3__419piecewise_constructE[1];
.global .align 1 .b8 _ZN41_INTERNAL_7c4b9136_4_k_cu_ca4a76ce_1519054cuda3std3__48in_placeE[1];
.global .align 1 .b8 _ZN41_INTERNAL_7c4b9136_4_k_cu_ca4a76ce_1519054cuda3std3__420unreachable_sentinelE[1];
.global .align 1 .b8 _ZN41_INTERNAL_7c4b9136_4_k_cu_ca4a76ce_1519054cuda3std3__47nulloptE[1];
.global .align 1 .b8 _ZN41_INTERNAL_7c4b9136_4_k_cu_ca4a76ce_1519054cuda3std3__48unexpectE[1];
.global .align 1 .b8 _ZN41_INTERNAL_7c4b9136_4_k_cu_ca4a76ce_1519054cuda3std6ranges3__45__cpo4swapE[1];
.global .align 1 .b8 _ZN41_INTERNAL_7c4b9136_4_k_cu_ca4a76ce_1519054cuda3std6ranges3__45__cpo9iter_moveE[1];
.global .align 1 .b8 _ZN41_INTERNAL_7c4b9136_4_k_cu_ca4a76ce_1519054cuda3std6ranges3__45__cpo5beginE[1];
.global .align 1 .b8 _ZN41_INTERNAL_7c4b9136_4_k_cu_ca4a76ce_1519054cuda3std6ranges3__45__cpo3endE[1];
.global .align 1 .b8 _ZN41_INTERNAL_7c4b9136_4_k_cu_ca4a76ce_1519054cuda3std6ranges3__45__cpo6cbeginE[1];
.global .align 1 .b8 _ZN41_INTERNAL_7c4b9136_4_k_cu_ca4a76ce_1519054cuda3std6ranges3__45__cpo4cendE[1];
.global .align 1 .b8 _ZN41_INTERNAL_7c4b9136_4_k_cu_ca4a76ce_1519054cuda3std6ranges3__45__cpo7advanceE[1];
.global .align 1 .b8 _ZN41_INTERNAL_7c4b9136_4_k_cu_ca4a76ce_1519054cuda3std6ranges3__45__cpo9iter_swapE[1];
.global .align 1 .b8 _ZN41_INTERNAL_7c4b9136_4_k_cu_ca4a76ce_1519054cuda3std6ranges3__45__cpo4nextE[1];
.global .align 1 .b8 _ZN41_INTERNAL_7c4b9136_4_k_cu_ca4a76ce_1519054cuda3std6ranges3__45__cpo4prevE[1];
.global .align 1 .b8 _ZN41_INTERNAL_7c4b9136_4_k_cu_ca4a76ce_1519054cuda3std6ranges3__45__cpo4dataE[1];
.global .align 1 .b8 _ZN41_INTERNAL_7c4b9136_4_k_cu_ca4a76ce_1519054cuda3std6ranges3__45__cpo5cdataE[1];
.global .align 1 .b8 _ZN41_INTERNAL_7c4b9136_4_k_cu_ca4a76ce_1519054cuda3std6ranges3__45__cpo4sizeE[1];
.global .align 1 .b8 _ZN41_INTERNAL_7c4b9136_4_k_cu_ca4a76ce_1519054cuda3std6ranges3__45__cpo5ssizeE[1];
.global .align 1 .b8 _ZN41_INTERNAL_7c4b9136_4_k_cu_ca4a76ce_1519054cuda3std6ranges3__45__cpo8distanceE[1];
.global .align 1 .b8 _ZN41_INTERNAL_7c4b9136_4_k_cu_ca4a76ce_1519056thrust24THRUST_300001_SM_1000_NS8cuda_cub3parE[1];
.global .align 1 .b8 _ZN41_INTERNAL_7c4b9136_4_k_cu_ca4a76ce_1519056thrust24THRUST_300001_SM_1000_NS8cuda_cub10par_nosyncE[1];
.global .align 1 .b8 _ZN41_INTERNAL_7c4b9136_4_k_cu_ca4a76ce_1519056thrust24THRUST_300001_SM_1000_NS6system6detail10sequential3seqE[1];
.global .align 1 .b8 _ZN41_INTERNAL_7c4b9136_4_k_cu_ca4a76ce_1519056thrust24THRUST_300001_SM_1000_NS12placeholders2_1E[1];
.global .align 1 .b8 _ZN41_INTERNAL_7c4b9136_4_k_cu_ca4a76ce_1519056thrust24THRUST_300001_SM_1000_NS12placeholders2_2E[1];
.global .align 1 .b8 _ZN41_INTERNAL_7c4b9136_4_k_cu_ca4a76ce_1519056thrust24THRUST_300001_SM_1000_NS12placeholders2_3E[1];
.global .align 1 .b8 _ZN41_INTERNAL_7c4b9136_4_k_cu_ca4a76ce_1519056thrust24THRUST_300001_SM_1000_NS12placeholders2_4E[1];
.global .align 1 .b8 _ZN41_INTERNAL_7c4b9136_4_k_cu_ca4a76ce_1519056thrust24THRUST_300001_SM_1000_NS12placeholders2_5E[1];
.global .align 1 .b8 _ZN41_INTERNAL_7c4b9136_4_k_cu_ca4a76ce_1519056thrust24THRUST_300001_SM_1000_NS12placeholders2_6E[1];
.global .align 1 .b8 _ZN41_INTERNAL_7c4b9136_4_k_cu_ca4a76ce_1519056thrust24THRUST_300001_SM_1000_NS12placeholders2_7E[1];
.global .align 1 .b8 _ZN41_INTERNAL_7c4b9136_4_k_cu_ca4a76ce_1519056thrust24THRUST_300001_SM_1000_NS12placeholders2_8E[1];
.global .align 1 .b8 _ZN41_INTERNAL_7c4b9136_4_k_cu_ca4a76ce_1519056thrust24THRUST_300001_SM_1000_NS12placeholders2_9E[1];
.global .align 1 .b8 _ZN41_INTERNAL_7c4b9136_4_k_cu_ca4a76ce_1519056thrust24THRUST_300001_SM_1000_NS12placeholders3_10E[1];
.global .align 1 .b8 _ZN41_INTERNAL_7c4b9136_4_k_cu_ca4a76ce_1519056thrust24THRUST_300001_SM_1000_NS3seqE[1];

.visible .entry _ZN3cub18CUB_300001_SM_10006detail11EmptyKernelIvEEvv()
{


	ret;

}


// ===== COMPILED SASS (sm_100) =====

	.target	sm_100

	.elftype	@"ET_EXEC"


//--------------------- .note.nv.tkinfo           --------------------------
	.section	.note.nv.tkinfo,"",@"SHT_NOTE"
	.sectionflags	@"SHF_NOTE_NV_TKINFO"
	.tkinfo
        /*0018*/ 	.word	0x00000002
        /*0030*/ 	.string	""
        /*0030*/ 	.string	"ptxas"
        /*0030*/ 	.string	"Cuda compilation tools, release 13.0, V13.0.88"
        /*0030*/ 	.string	"Build cuda_13.0.r13.0/compiler.36424714_0"
        /*0030*/ 	.string	"-arch sm_100 -m 64 "



//--------------------- .note.nv.cuinfo           --------------------------
	.section	.note.nv.cuinfo,"",@"SHT_NOTE"
	.sectionflags	@"SHF_NOTE_NV_CUINFO"
        /*0018*/ 	.short	0x0002
        /*001a*/ 	.short	0x0064
        /*001c*/ 	.short	0x0082
	.zero		2


//--------------------- .nv.info                  --------------------------
	.section	.nv.info,"",@"SHT_CUDA_INFO"
	.align	4


	//----- nvinfo : EIATTR_REGCOUNT
	.align		4
        /*0000*/ 	.byte	0x04, 0x2f
        /*0002*/ 	.short	(.L_44 - .L_43)
	.align		4
.L_43:
        /*0004*/ 	.word	index@(_ZN3cub18CUB_300001_SM_10006detail11EmptyKernelIvEEvv)
        /*0008*/ 	.word	0x00000004


	//----- nvinfo : EIATTR_FRAME_SIZE
	.align		4
.L_44:
        /*000c*/ 	.byte	0x04, 0x11
        /*000e*/ 	.short	(.L_46 - .L_45)
	.align		4
.L_45:
        /*0010*/ 	.word	index@(_ZN3cub18CUB_300001_SM_10006detail11EmptyKernelIvEEvv)
        /*0014*/ 	.word	0x00000000


	//----- nvinfo : EIATTR_MIN_STACK_SIZE
	.align		4
.L_46:
        /*0018*/ 	.byte	0x04, 0x12
        /*001a*/ 	.short	(.L_48 - .L_47)
	.align		4
.L_47:
        /*001c*/ 	.word	index@(_ZN3cub18CUB_300001_SM_10006detail11EmptyKernelIvEEvv)
        /*0020*/ 	.word	0x00000000
.L_48:


//--------------------- .nv.compat                --------------------------
	.section	.nv.compat,"",@"SHT_CUDA_COMPAT_INFO"
	.align	4
        /*0000*/ 	.byte	0x02, 0x09, 0x00, 0x00, 0x02, 0x02, 0x01, 0x00, 0x02, 0x05, 0x05, 0x00, 0x03, 0x07, 0x01, 0x01
        /*0010*/ 	.byte	0x02, 0x03, 0x00, 0x00, 0x02, 0x06, 0x01, 0x00, 0x04, 0x0b, 0x08, 0x00, 0x09, 0x00, 0x00, 0x00
        /*0020*/ 	.byte	0x00, 0x00, 0x00, 0x00


//--------------------- .nv.info._ZN3cub18CUB_300001_SM_10006detail11EmptyKernelIvEEvv --------------------------
	.section	.nv.info._ZN3cub18CUB_300001_SM_10006detail11EmptyKernelIvEEvv,"",@"SHT_CUDA_INFO"
	.sectionflags	@""
	.align	4


	//----- nvinfo : EIATTR_CUDA_API_VERSION
	.align		4
        /*0000*/ 	.byte	0x04, 0x37
        /*0002*/ 	.short	(.L_50 - .L_49)
.L_49:
        /*0004*/ 	.word	0x00000082


	//----- nvinfo : EIATTR_SPARSE_MMA_MASK
	.align		4
.L_50:
        /*0008*/ 	.byte	0x03, 0x50
        /*000a*/ 	.short	0x0000


	//----- nvinfo : EIATTR_MAXREG_COUNT
	.align		4
        /*000c*/ 	.byte	0x03, 0x1b
        /*000e*/ 	.short	0x00ff


	//----- nvinfo : EIATTR_MERCURY_ISA_VERSION
	.align		4
        /*0010*/ 	.byte	0x03, 0x5f
        /*0012*/ 	.short	0x0101


	//----- nvinfo : EIATTR_VRC_CTA_INIT_COUNT
	.align		4
        /*0014*/ 	.byte	0x02, 0x4a
	.zero		1
	.zero		1


	//----- nvinfo : EIATTR_EXIT_INSTR_OFFSETS
	.align		4
        /*0018*/ 	.byte	0x04, 0x1c
        /*001a*/ 	.short	(.L_52 - .L_51)


	//   ....[0]....
.L_51:
        /*001c*/ 	.word	0x00000010


	//----- nvinfo : EIATTR_SW_WAR
	.align		4
.L_52:
        /*0020*/ 	.byte	0x04, 0x36
        /*0022*/ 	.short	(.L_54 - .L_53)
.L_53:
        /*0024*/ 	.word	0x00000008
.L_54:


//--------------------- .nv.callgraph             --------------------------
	.section	.nv.callgraph,"",@"SHT_CUDA_CALLGRAPH"
	.align	4
	.sectionentsize	8
	.align		4
        /*0000*/ 	.word	0x00000000
	.align		4
        /*0004*/ 	.word	0xffffffff
	.align		4
        /*0008*/ 	.word	0x00000000
	.align		4
        /*000c*/ 	.word	0xfffffffe
	.align		4
        /*0010*/ 	.word	0x00000000
	.align		4
        /*0014*/ 	.word	0xfffffffd
	.align		4
        /*0018*/ 	.word	0x00000000
	.align		4
        /*001c*/ 	.word	0xfffffffc


//--------------------- .nv.constant4             --------------------------
	.section	.nv.constant4,"a",@progbits
	.align	8
	.align		8
.nv.constant4:
        /*0000*/ 	.dword	_ZN41_INTERNAL_7c4b9136_4_k_cu_ca4a76ce_1522124cuda3std3__45__cpo5beginE
	.align		8
        /*0008*/ 	.dword	_ZN41_INTERNAL_7c4b9136_4_k_cu_ca4a76ce_1522124cuda3std3__45__cpo3endE
	.align		8
        /*0010*/ 	.dword	_ZN41_INTERNAL_7c4b9136_4_k_cu_ca4a76ce_1522124cuda3std3__45__cpo6cbeginE
	.align		8
        /*0018*/ 	.dword	_ZN41_INTERNAL_7c4b9136_4_k_cu_ca4a76ce_1522124cuda3std3__45__cpo4cendE
	.align		8
        /*0020*/ 	.dword	_ZN41_INTERNAL_7c4b9136_4_k_cu_ca4a76ce_1522124cuda3std3__45__cpo6rbeginE
	.align		8
        /*0028*/ 	.dword	_ZN41_INTERNAL_7c4b9136_4_k_cu_ca4a76ce_1522124cuda3std3__45__cpo4rendE
	.align		8
        /*0030*/ 	.dword	_ZN41_INTERNAL_7c4b9136_4_k_cu_ca4a76ce_1522124cuda3std3__45__cpo7crbeginE
	.align		8
        /*0038*/ 	.dword	_ZN41_INTERNAL_7c4b9136_4_k_cu_ca4a76ce_1522124cuda3std3__45__cpo5crendE
	.align		8
        /*0040*/ 	.dword	_ZN41_INTERNAL_7c4b9136_4_k_cu_ca4a76ce_1522124cuda3std3__443_GLOBAL__N__7c4b9136_4_k_cu_ca4a76ce_1522126ignoreE
	.align		8
        /*0048*/ 	.dword	_ZN41_INTERNAL_7c4b9136_4_k_cu_ca4a76ce_1522124cuda3std3__419piecewise_constructE
	.align		8
        /*0050*/ 	.dword	_ZN41_INTERNAL_7c4b9136_4_k_cu_ca4a76ce_1522124cuda3std3__48in_placeE
	.align		8
        /*0058*/ 	.dword	_ZN41_INTERNAL_7c4b9136_4_k_cu_ca4a76ce_1522124cuda3std3__420unreachable_sentinelE
	.align		8
        /*0060*/ 	.dword	_ZN41_INTERNAL_7c4b9136_4_k_cu_ca4a76ce_1522124cuda3std3__47nulloptE
	.align		8
        /*0068*/ 	.dword	_ZN41_INTERNAL_7c4b9136_4_k_cu_ca4a76ce_1522124cuda3std3__48unexpectE
	.align		8
        /*0070*/ 	.dword	_ZN41_INTERNAL_7c4b9136_4_k_cu_ca4a76ce_1522124cuda3std6ranges3__45__cpo4swapE
	.align		8
        /*0078*/ 	.dword	_ZN41_INTERNAL_7c4b9136_4_k_cu_ca4a76ce_1522124cuda3std6ranges3__45__cpo9iter_moveE
	.align		8
        /*0080*/ 	.dword	_ZN41_INTERNAL_7c4b9136_4_k_cu_ca4a76ce_1522124cuda3std6ranges3__45__cpo5beginE
	.align		8
        /*0088*/ 	.dword	_ZN41_INTERNAL_7c4b9136_4_k_cu_ca4a76ce_1522124cuda3std6ranges3__45__cpo3endE
	.align		8
        /*0090*/ 	.dword	_ZN41_INTERNAL_7c4b9136_4_k_cu_ca4a76ce_1522124cuda3std6ranges3__45__cpo6cbeginE
	.align		8
        /*0098*/ 	.dword	_ZN41_INTERNAL_7c4b9136_4_k_cu_ca4a76ce_1522124cuda3std6ranges3__45__cpo4cendE
	.align		8
        /*00a0*/ 	.dword	_ZN41_INTERNAL_7c4b9136_4_k_cu_ca4a76ce_1522124cuda3std6ranges3__45__cpo7advanceE
	.align		8
        /*00a8*/ 	.dword	_ZN41_INTERNAL_7c4b9136_4_k_cu_ca4a76ce_1522124cuda3std6ranges3__45__cpo9iter_swapE
	.align		8
        /*00b0*/ 	.dword	_ZN41_INTERNAL_7c4b9136_4_k_cu_ca4a76ce_1522124cuda3std6ranges3__45__cpo4nextE
	.align		8
        /*00b8*/ 	.dword	_ZN41_INTERNAL_7c4b9136_4_k_cu_ca4a76ce_1522124cuda3std6ranges3__45__cpo4prevE
	.align		8
        /*00c0*/ 	.dword	_ZN41_INTERNAL_7c4b9136_4_k_cu_ca4a76ce_1522124cuda3std6ranges3__45__cpo4dataE
	.align		8
        /*00c8*/ 	.dword	_ZN41_INTERNAL_7c4b9136_4_k_cu_ca4a76ce_1522124cuda3std6ranges3__45__cpo5cdataE
	.align		8
        /*00d0*/ 	.dword	_ZN41_INTERNAL_7c4b9136_4_k_cu_ca4a76ce_1522124cuda3std6ranges3__45__cpo4sizeE
	.align		8
        /*00d8*/ 	.dword	_ZN41_INTERNAL_7c4b9136_4_k_cu_ca4a76ce_1522124cuda3std6ranges3__45__cpo5ssizeE
	.align		8
        /*00e0*/ 	.dword	_ZN41_INTERNAL_7c4b9136_4_k_cu_ca4a76ce_1522124cuda3std6ranges3__45__cpo8distanceE
	.align		8
        /*00e8*/ 	.dword	_ZN41_INTERNAL_7c4b9136_4_k_cu_ca4a76ce_1522126thrust24THRUST_300001_SM_1000_NS8cuda_cub3parE
	.align		8
        /*00f0*/ 	.dword	_ZN41_INTERNAL_7c4b9136_4_k_cu_ca4a76ce_1522126thrust24THRUST_300001_SM_1000_NS8cuda_cub10par_nosyncE
	.align		8
        /*00f8*/ 	.dword	_ZN41_INTERNAL_7c4b9136_4_k_cu_ca4a76ce_1522126thrust24THRUST_300001_SM_1000_NS6system6detail10sequential3seqE
	.align		8
        /*0100*/ 	.dword	_ZN41_INTERNAL_7c4b9136_4_k_cu_ca4a76ce_1522126thrust24THRUST_300001_SM_1000_NS12placeholders2_1E
	.align		8
        /*0108*/ 	.dword	_ZN41_INTERNAL_7c4b9136_4_k_cu_ca4a76ce_1522126thrust24THRUST_300001_SM_1000_NS12placeholders2_2E
	.align		8
        /*0110*/ 	.dword	_ZN41_INTERNAL_7c4b9136_4_k_cu_ca4a76ce_1522126thrust24THRUST_300001_SM_1000_NS12placeholders2_3E
	.align		8
        /*0118*/ 	.dword	_ZN41_INTERNAL_7c4b9136_4_k_cu_ca4a76ce_1522126thrust24THRUST_300001_SM_1000_NS12placeholders2_4E
	.align		8
        /*0120*/ 	.dword	_ZN41_INTERNAL_7c4b9136_4_k_cu_ca4a76ce_1522126thrust24THRUST_300001_SM_1000_NS12placeholders2_5E
	.align		8
        /*0128*/ 	.dword	_ZN41_INTERNAL_7c4b9136_4_k_cu_ca4a76ce_1522126thrust24THRUST_300001_SM_1000_NS12placeholders2_6E
	.align		8
        /*0130*/ 	.dword	_ZN41_INTERNAL_7c4b9136_4_k_cu_ca4a76ce_1522126thrust24THRUST_300001_SM_1000_NS12placeholders2_7E
	.align		8
        /*0138*/ 	.dword	_ZN41_INTERNAL_7c4b9136_4_k_cu_ca4a76ce_1522126thrust24THRUST_300001_SM_1000_NS12placeholders2_8E
	.align		8
        /*0140*/ 	.dword	_ZN41_INTERNAL_7c4b9136_4_k_cu_ca4a76ce_1522126thrust24THRUST_300001_SM_1000_NS12placeholders2_9E
	.align		8
        /*0148*/ 	.dword	_ZN41_INTERNAL_7c4b9136_4_k_cu_ca4a76ce_1522126thrust24THRUST_300001_SM_1000_NS12placeholders3_10E
	.align		8
        /*0150*/ 	.dword	_ZN41_INTERNAL_7c4b9136_4_k_cu_ca4a76ce_1522126thrust24THRUST_300001_SM_1000_NS3seqE


//--------------------- .text._ZN3cub18CUB_300001_SM_10006detail11EmptyKernelIvEEvv --------------------------
	.section	.text._ZN3cub18CUB_300001_SM_10006detail11EmptyKernelIvEEvv,"ax",@progbits
	.align	128
        .global         _ZN3cub18CUB_300001_SM_10006detail11EmptyKernelIvEEvv
        .type           _ZN3cub18CUB_300001_SM_10006detail11EmptyKernelIvEEvv,@function
        .size           _ZN3cub18CUB_300001_SM_10006detail11EmptyKernelIvEEvv,(.L_x_1 - _ZN3cub18CUB_300001_SM_10006detail11EmptyKernelIvEEvv)
        .other          _ZN3cub18CUB_300001_SM_10006detail11EmptyKernelIvEEvv,@"STO_CUDA_ENTRY STV_DEFAULT"
_ZN3cub18CUB_300001_SM_10006detail11EmptyKernelIvEEvv:
.text._ZN3cub18CUB_300001_SM_10006detail11EmptyKernelIvEEvv:
[----:B------:R-:W-:Y:S01]  /*0000*/  LDC R1, c[0x0][0x37c] ;  /* 0x0000df00ff017b82 */ /* 0x000fe20000000800 */
[----:B------:R-:W-:Y:S05]  /*0010*/  EXIT ;  /* 0x000000000000794d */ /* 0x000fea0003800000 */
.L_x_0:
[----:B------:R-:W-:-:S00]  /*0020*/  BRA `(.L_x_0) ;  /* 0xfffffffc00fc7947 */ /* 0x000fc0000383ffff */
[----:B------:R-:W-:-:S00]  /*0030*/  NOP ;  /* 0x0000000000007918 */ /* 0x000fc00000000000 */
        /* <DEDUP_REMOVED lines=12> */
.L_x_1:


//--------------------- .nv.shared.reserved.0     --------------------------
	.section	.nv.shared.reserved.0,"aw",@nobits
	.weak		__nv_reservedSMEM_offset_0_alias
	.size		__nv_reservedSMEM_offset_0_alias, 0, 64
	.other		__nv_reservedSMEM_offset_0_alias,@"STO_CUDA_RESERVED_SHARED STV_DEFAULT"
__nv_reservedSMEM_offset_0_alias:
	.zero		0
	.zero		64


//--------------------- .nv.global                --------------------------
	.section	.nv.global,"aw",@nobits
.nv.global:
	.type		_ZN41_INTERNAL_7c4b9136_4_k_cu_ca4a76ce_1522126thrust24THRUST_300001_SM_1000_NS3seqE,@object
	.size		_ZN41_INTERNAL_7c4b9136_4_k_cu_ca4a76ce_1522126thrust24THRUST_300001_SM_1000_NS3seqE,(_ZN41_INTERNAL_7c4b9136_4_k_cu_ca4a76ce_1522124cuda3std3__48in_placeE - _ZN41_INTERNAL_7c4b9136_4_k_cu_ca4a76ce_1522126thrust24THRUST_300001_SM_1000_NS3seqE)
_ZN41_INTERNAL_7c4b9136_4_k_cu_ca4a76ce_1522126thrust24THRUST_300001_SM_1000_NS3seqE:
	.zero		1
	.type		_ZN41_INTERNAL_7c4b9136_4_k_cu_ca4a76ce_1522124cuda3std3__48in_placeE,@object
	.size		_ZN41_INTERNAL_7c4b9136_4_k_cu_ca4a76ce_1522124cuda3std3__48in_placeE,(_ZN41_INTERNAL_7c4b9136_4_k_cu_ca4a76ce_1522124cuda3std6ranges3__45__cpo4sizeE - _ZN41_INTERNAL_7c4b9136_4_k_cu_ca4a76ce_1522124cuda3std3__48in_placeE)
_ZN41_INTERNAL_7c4b9136_4_k_cu_ca4a76ce_1522124cuda3std3__48in_placeE:
	.zero		1
	.type		_ZN41_INTERNAL_7c4b9136_4_k_cu_ca4a76ce_1522124cuda3std6ranges3__45__cpo4sizeE,@object
	.size		_ZN41_INTERNAL_7c4b9136_4_k_cu_ca4a76ce_1522124cuda3std6ranges3__45__cpo4sizeE,(_ZN41_INTERNAL_7c4b9136_4_k_cu_ca4a76ce_1522126thrust24THRUST_300001_SM_1000_NS12placeholders2_3E - _ZN41_INTERNAL_7c4b9136_4_k_cu_ca4a76ce_1522124cuda3std6ranges3__45__cpo4sizeE)
_ZN41_INTERNAL_7c4b9136_4_k_cu_ca4a76ce_1522124cuda3std6ranges3__45__cpo4sizeE:
	.zero		1
	.type		_ZN41_INTERNAL_7c4b9136_4_k_cu_ca4a76ce_1522126thrust24THRUST_300001_SM_1000_NS12placeholders2_3E,@object
	.size		_ZN41_INTERNAL_7c4b9136_4_k_cu_ca4a76ce_1522126thrust24THRUST_300001_SM_1000_NS12placeholders2_3E,(_ZN41_INTERNAL_7c4b9136_4_k_cu_ca4a76ce_1522124cuda3std3__45__cpo6cbeginE - _ZN41_INTERNAL_7c4b9136_4_k_cu_ca4a76ce_1522126thrust24THRUST_300001_SM_1000_NS12placeholders2_3E)
_ZN41_INTERNAL_7c4b9136_4_k_cu_ca4a76ce_1522126thrust24THRUST_300001_SM_1000_NS12placeholders2_3E:
	.zero		1
	.type		_ZN41_INTERNAL_7c4b9136_4_k_cu_ca4a76ce_1522124cuda3std3__45__cpo6cbeginE,@object
	.size		_ZN41_INTERNAL_7c4b9136_4_k_cu_ca4a76ce_1522124cuda3std3__45__cpo6cbeginE,(_ZN41_INTERNAL_7c4b9136_4_k_cu_ca4a76ce_1522124cuda3std6ranges3__45__cpo6cbeginE - _ZN41_INTERNAL_7c4b9136_4_k_cu_ca4a76ce_1522124cuda3std3__45__cpo6cbeginE)
_ZN41_INTERNAL_7c4b9136_4_k_cu_ca4a76ce_1522124cuda3std3__45__cpo6cbeginE:
	.zero		1
	.type		_ZN41_INTERNAL_7c4b9136_4_k_cu_ca4a76ce_1522124cuda3std6ranges3__45__cpo6cbeginE,@object
	.size		_ZN41_INTERNAL_7c4b9136_4_k_cu_ca4a76ce_1522124cuda3std6ranges3__45__cpo6cbeginE,(_ZN41_INTERNAL_7c4b9136_4_k_cu_ca4a76ce_1522126thrust24THRUST_300001_SM_1000_NS12placeholders2_7E - _ZN41_INTERNAL_7c4b9136_4_k_cu_ca4a76ce_1522124cuda3std6ranges3__45__cpo6cbeginE)
_ZN41_INTERNAL_7c4b9136_4_k_cu_ca4a76ce_1522124cuda3std6ranges3__45__cpo6cbeginE:
	.zero		1
	.type		_ZN41_INTERNAL_7c4b9136_4_k_cu_ca4a76ce_1522126thrust24THRUST_300001_SM_1000_NS12placeholders2_7E,@object
	.size		_ZN41_INTERNAL_7c4b9136_4_k_cu_ca4a76ce_1522126thrust24THRUST_300001_SM_1000_NS12placeholders2_7E,(_ZN41_INTERNAL_7c4b9136_4_k_cu_ca4a76ce_1522124cuda3std3__45__cpo7crbeginE - _ZN41_INTERNAL_7c4b9136_4_k_cu_ca4a76ce_1522126thrust24THRUST_300001_SM_1000_NS12placeholders2_7E)
_ZN41_INTERNAL_7c4b9136_4_k_cu_ca4a76ce_1522126thrust24THRUST_300001_SM_1000_NS12placeholders2_7E:
	.zero		1
	.type		_ZN41_INTERNAL_7c4b9136_4_k_cu_ca4a76ce_1522124cuda3std3__45__cpo7crbeginE,@object
	.size		_ZN41_INTERNAL_7c4b9136_4_k_cu_ca4a76ce_1522124cuda3std3__45__cpo7crbeginE,(_ZN41_INTERNAL_7c4b9136_4_k_cu_ca4a76ce_1522124cuda3std6ranges3__45__cpo4nextE - _ZN41_INTERNAL_7c4b9136_4_k_cu_ca4a76ce_1522124cuda3std3__45__cpo7crbeginE)
_ZN41_INTERNAL_7c4b9136_4_k_cu_ca4a76ce_1522124cuda3std3__45__cpo7crbeginE:
	.zero		1
	.type		_ZN41_INTERNAL_7c4b9136_4_k_cu_ca4a76ce_1522124cuda3std6ranges3__45__cpo4nextE,@object
	.size		_ZN41_INTERNAL_7c4b9136_4_k_cu_ca4a76ce_1522124cuda3std6ranges3__45__cpo4nextE,(_ZN41_INTERNAL_7c4b9136_4_k_cu_ca4a76ce_1522124cuda3std6ranges3__45__cpo4swapE - _ZN41_INTERNAL_7c4b9136_4_k_cu_ca4a76ce_1522124cuda3std6ranges3__45__cpo4nextE)
_ZN41_INTERNAL_7c4b9136_4_k_cu_ca4a76ce_1522124cuda3std6ranges3__45__cpo4nextE:
	.zero		1
	.type		_ZN41_INTERNAL_7c4b9136_4_k_cu_ca4a76ce_1522124cuda3std6ranges3__45__cpo4swapE,@object
	.size		_ZN41_INTERNAL_7c4b9136_4_k_cu_ca4a76ce_1522124cuda3std6ranges3__45__cpo4swapE,(_ZN41_INTERNAL_7c4b9136_4_k_cu_ca4a76ce_1522126thrust24THRUST_300001_SM_1000_NS8cuda_cub10par_nosyncE - _ZN41_INTERNAL_7c4b9136_4_k_cu_ca4a76ce_1522124cuda3std6ranges3__45__cpo4swapE)
_ZN41_INTERNAL_7c4b9136_4_k_cu_ca4a76ce_1522124cuda3std6ranges3__45__cpo4swapE:
	.zero		1
	.type		_ZN41_INTERNAL_7c4b9136_4_k_cu_ca4a76ce_1522126thrust24THRUST_300001_SM_1000_NS8cuda_cub10par_nosyncE,@object
	.size		_ZN41_INTERNAL_7c4b9136_4_k_cu_ca4a76ce_1522126thrust24THRUST_300001_SM_1000_NS8cuda_cub10par_nosyncE,(_ZN41_INTERNAL_7c4b9136_4_k_cu_ca4a76ce_1522126thrust24THRUST_300001_SM_1000_NS12placeholders2_9E - _ZN41_INTERNAL_7c4b9136_4_k_cu_ca4a76ce_1522126thrust24THRUST_300001_SM_1000_NS8cuda_cub10par_nosyncE)
_ZN41_INTERNAL_7c4b9136_4_k_cu_ca4a76ce_1522126thrust24THRUST_300001_SM_1000_NS8cuda_cub10par_nosyncE:
	.zero		1
	.type		_ZN41_INTERNAL_7c4b9136_4_k_cu_ca4a76ce_1522126thrust24THRUST_300001_SM_1000_NS12placeholders2_9E,@object
	.size		_ZN41_INTERNAL_7c4b9136_4_k_cu_ca4a76ce_1522126thrust24THRUST_300001_SM_1000_NS12placeholders2_9E,(_ZN41_INTERNAL_7c4b9136_4_k_cu_ca4a76ce_1522124cuda3std3__443_GLOBAL__N__7c4b9136_4_k_cu_ca4a76ce_1522126ignoreE - _ZN41_INTERNAL_7c4b9136_4_k_cu_ca4a76ce_1522126thrust24THRUST_300001_SM_1000_NS12placeholders2_9E)
_ZN41_INTERNAL_7c4b9136_4_k_cu_ca4a76ce_1522126thrust24THRUST_300001_SM_1000_NS12placeholders2_9E:
	.zero		1
	.type		_ZN41_INTERNAL_7c4b9136_4_k_cu_ca4a76ce_1522124cuda3std3__443_GLOBAL__N__7c4b9136_4_k_cu_ca4a76ce_1522126ignoreE,@object
	.size		_ZN41_INTERNAL_7c4b9136_4_k_cu_ca4a76ce_1522124cuda3std3__443_GLOBAL__N__7c4b9136_4_k_cu_ca4a76ce_1522126ignoreE,(_ZN41_INTERNAL_7c4b9136_4_k_cu_ca4a76ce_1522124cuda3std6ranges3__45__cpo4dataE - _ZN41_INTERNAL_7c4b9136_4_k_cu_ca4a76ce_1522124cuda3std3__443_GLOBAL__N__7c4b9136_4_k_cu_ca4a76ce_1522126ignoreE)
_ZN41_INTERNAL_7c4b9136_4_k_cu_ca4a76ce_1522124cuda3std3__443_GLOBAL__N__7c4b9136_4_k_cu_ca4a76ce_1522126ignoreE:
	.zero		1
	.type		_ZN41_INTERNAL_7c4b9136_4_k_cu_ca4a76ce_1522124cuda3std6ranges3__45__cpo4dataE,@object
	.size		_ZN41_INTERNAL_7c4b9136_4_k_cu_ca4a76ce_1522124cuda3std6ranges3__45__cpo4dataE,(_ZN41_INTERNAL_7c4b9136_4_k_cu_ca4a76ce_1522126thrust24THRUST_300001_SM_1000_NS12placeholders2_1E - _ZN41_INTERNAL_7c4b9136_4_k_cu_ca4a76ce_1522124cuda3std6ranges3__45__cpo4dataE)
_ZN41_INTERNAL_7c4b9136_4_k_cu_ca4a76ce_1522124cuda3std6ranges3__45__cpo4dataE:
	.zero		1
	.type		_ZN41_INTERNAL_7c4b9136_4_k_cu_ca4a76ce_1522126thrust24THRUST_300001_SM_1000_NS12placeholders2_1E,@object
	.size		_ZN41_INTERNAL_7c4b9136_4_k_cu_ca4a76ce_1522126thrust24THRUST_300001_SM_1000_NS12placeholders2_1E,(_ZN41_INTERNAL_7c4b9136_4_k_cu_ca4a76ce_1522124cuda3std3__45__cpo5beginE - _ZN41_INTERNAL_7c4b9136_4_k_cu_ca4a76ce_1522126thrust24THRUST_300001_SM_1000_NS12placeholders2_1E)
_ZN41_INTERNAL_7c4b9136_4_k_cu_ca4a76ce_1522126thrust24THRUST_300001_SM_1000_NS12placeholders2_1E:
	.zero		1
	.type		_ZN41_INTERNAL_7c4b9136_4_k_cu_ca4a76ce_1522124cuda3std3__45__cpo5beginE,@object
	.size		_ZN41_INTERNAL_7c4b9136_4_k_cu_ca4a76ce_1522124cuda3std3__45__cpo5beginE,(_ZN41_INTERNAL_7c4b9136_4_k_cu_ca4a76ce_1522124cuda3std6ranges3__45__cpo5beginE - _ZN41_INTERNAL_7c4b9136_4_k_cu_ca4a76ce_1522124cuda3std3__45__cpo5beginE)
_ZN41_INTERNAL_7c4b9136_4_k_cu_ca4a76ce_1522124cuda3std3__45__cpo5beginE:
	.zero		1
	.type		_ZN41_INTERNAL_7c4b9136_4_k_cu_ca4a76ce_1522124cuda3std6ranges3__45__cpo5beginE,@object
	.size		_ZN41_INTERNAL_7c4b9136_4_k_cu_ca4a76ce_1522124cuda3std6ranges3__45__cpo5beginE,(_ZN41_INTERNAL_7c4b9136_4_k_cu_ca4a76ce_1522126thrust24THRUST_300001_SM_1000_NS12placeholders2_5E - _ZN41_INTERNAL_7c4b9136_4_k_cu_ca4a76ce_1522124cuda3std6ranges3__45__cpo5beginE)
_ZN41_INTERNAL_7c4b9136_4_k_cu_ca4a76ce_1522124cuda3std6ranges3__45__cpo5beginE:
	.zero		1
	.type		_ZN41_INTERNAL_7c4b9136_4_k_cu_ca4a76ce_1522126thrust24THRUST_300001_SM_1000_NS12placeholders2_5E,@object
	.size		_ZN41_INTERNAL_7c4b9136_4_k_cu_ca4a76ce_1522126thrust24THRUST_300001_SM_1000_NS12placeholders2_5E,(_ZN41_INTERNAL_7c4b9136_4_k_cu_ca4a76ce_1522124cuda3std3__45__cpo6rbeginE - _ZN41_INTERNAL_7c4b9136_4_k_cu_ca4a76ce_1522126thrust24THRUST_300001_SM_1000_NS12placeholders2_5E)
_ZN41_INTERNAL_7c4b9136_4_k_cu_ca4a76ce_1522126thrust24THRUST_300001_SM_1000_NS12placeholders2_5E:
	.zero		1
	.type		_ZN41_INTERNAL_7c4b9136_4_k_cu_ca4a76ce_1522124cuda3std3__45__cpo6rbeginE,@object
	.size		_ZN41_INTERNAL_7c4b9136_4_k_cu_ca4a76ce_1522124cuda3std3__45__cpo6rbeginE,(_ZN41_INTERNAL_7c4b9136_4_k_cu_ca4a76ce_1522124cuda3std6ranges3__45__cpo7advanceE - _ZN41_INTERNAL_7c4b9136_4_k_cu_ca4a76ce_1522124cuda3std3__45__cpo6rbeginE)
_ZN41_INTERNAL_7c4b9136_4_k_cu_ca4a76ce_1522124cuda3std3__45__cpo6rbeginE:
	.zero		1
	.type		_ZN41_INTERNAL_7c4b9136_4_k_cu_ca4a76ce_1522124cuda3std6ranges3__45__cpo7advanceE,@object
	.size		_ZN41_INTERNAL_7c4b9136_4_k_cu_ca4a76ce_1522124cuda3std6ranges3__45__cpo7advanceE,(_ZN41_INTERNAL_7c4b9136_4_k_cu_ca4a76ce_1522124cuda3std3__47nulloptE - _ZN41_INTERNAL_7c4b9136_4_k_cu_ca4a76ce_1522124cuda3std6ranges3__45__cpo7advanceE)
_ZN41_INTERNAL_7c4b9136_4_k_cu_ca4a76ce_1522124cuda3std6ranges3__45__cpo7advanceE:
	.zero		1
	.type		_ZN41_INTERNAL_7c4b9136_4_k_cu_ca4a76ce_1522124cuda3std3__47nulloptE,@object
	.size		_ZN41_INTERNAL_7c4b9136_4_k_cu_ca4a76ce_1522124cuda3std3__47nulloptE,(_ZN41_INTERNAL_7c4b9136_4_k_cu_ca4a76ce_1522124cuda3std6ranges3__45__cpo8distanceE - _ZN41_INTERNAL_7c4b9136_4_k_cu_ca4a76ce_1522124cuda3std3__47nulloptE)
_ZN41_INTERNAL_7c4b9136_4_k_cu_ca4a76ce_1522124cuda3std3__47nulloptE:
	.zero		1
	.type		_ZN41_INTERNAL_7c4b9136_4_k_cu_ca4a76ce_1522124cuda3std6ranges3__45__cpo8distanceE,@object
	.size		_ZN41_INTERNAL_7c4b9136_4_k_cu_ca4a76ce_1522124cuda3std6ranges3__45__cpo8distanceE,(_ZN41_INTERNAL_7c4b9136_4_k_cu_ca4a76ce_1522126thrust24THRUST_300001_SM_1000_NS12placeholders3_10E - _ZN41_INTERNAL_7c4b9136_4_k_cu_ca4a76ce_1522124cuda3std6ranges3__45__cpo8distanceE)
_ZN41_INTERNAL_7c4b9136_4_k_cu_ca4a76ce_1522124cuda3std6ranges3__45__cpo8distanceE:
	.zero		1
	.type		_ZN41_INTERNAL_7c4b9136_4_k_cu_ca4a76ce_1522126thrust24THRUST_300001_SM_1000_NS12placeholders3_10E,@object
	.size		_ZN41_INTERNAL_7c4b9136_4_k_cu_ca4a76ce_1522126thrust24THRUST_300001_SM_1000_NS12placeholders3_10E,(_ZN41_INTERNAL_7c4b9136_4_k_cu_ca4a76ce_1522124cuda3std3__419piecewise_constructE - _ZN41_INTERNAL_7c4b9136_4_k_cu_ca4a76ce_1522126thrust24THRUST_300001_SM_1000_NS12placeholders3_10E)
_ZN41_INTERNAL_7c4b9136_4_k_cu_ca4a76ce_1522126thrust24THRUST_300001_SM_1000_NS12placeholders3_10E:
	.zero		1
	.type		_ZN41_INTERNAL_7c4b9136_4_k_cu_ca4a76ce_1522124cuda3std3__419piecewise_constructE,@object
	.size		_ZN41_INTERNAL_7c4b9136_4_k_cu_ca4a76ce_1522124cuda3std3__419piecewise_constructE,(_ZN41_INTERNAL_7c4b9136_4_k_cu_ca4a76ce_1522124cuda3std6ranges3__45__cpo5cdataE - _ZN41_INTERNAL_7c4b9136_4_k_cu_ca4a76ce_1522124cuda3std3__419piecewise_constructE)
_ZN41_INTERNAL_7c4b9136_4_k_cu_ca4a76ce_1522124cuda3std3__419piecewise_constructE:
	.zero		1
	.type		_ZN41_INTERNAL_7c4b9136_4_k_cu_ca4a76ce_1522124cuda3std6ranges3__45__cpo5cdataE,@object
	.size		_ZN41_INTERNAL_7c4b9136_4_k_cu_ca4a76ce_1522124cuda3std6ranges3__45__cpo5cdataE,(_ZN41_INTERNAL_7c4b9136_4_k_cu_ca4a76ce_1522126thrust24THRUST_300001_SM_1000_NS12placeholders2_2E - _ZN41_INTERNAL_7c4b9136_4_k_cu_ca4a76ce_1522124cuda3std6ranges3__45__cpo5cdataE)
_ZN41_INTERNAL_7c4b9136_4_k_cu_ca4a76ce_1522124cuda3std6ranges3__45__cpo5cdataE:
	.zero		1
	.type		_ZN41_INTERNAL_7c4b9136_4_k_cu_ca4a76ce_1522126thrust24THRUST_300001_SM_1000_NS12placeholders2_2E,@object
	.size		_ZN41_INTERNAL_7c4b9136_4_k_cu_ca4a76ce_1522126thrust24THRUST_300001_SM_1000_NS12placeholders2_2E,(_ZN41_INTERNAL_7c4b9136_4_k_cu_ca4a76ce_1522124cuda3std3__45__cpo3endE - _ZN41_INTERNAL_7c4b9136_4_k_cu_ca4a76ce_1522126thrust24THRUST_300001_SM_1000_NS12placeholders2_2E)
_ZN41_INTERNAL_7c4b9136_4_k_cu_ca4a76ce_1522126thrust24THRUST_300001_SM_1000_NS12placeholders2_2E:
	.zero		1
	.type		_ZN41_INTERNAL_7c4b9136_4_k_cu_ca4a76ce_1522124cuda3std3__45__cpo3endE,@object
	.size		_ZN41_INTERNAL_7c4b9136_4_k_cu_ca4a76ce_1522124cuda3std3__45__cpo3endE,(_ZN41_INTERNAL_7c4b9136_4_k_cu_ca4a76ce_1522124cuda3std6ranges3__45__cpo3endE - _ZN41_INTERNAL_7c4b9136_4_k_cu_ca4a76ce_1522124cuda3std3__45__cpo3endE)
_ZN41_INTERNAL_7c4b9136_4_k_cu_ca4a76ce_1522124cuda3std3__45__cpo3endE:
	.zero		1
	.type		_ZN41_INTERNAL_7c4b9136_4_k_cu_ca4a76ce_1522124cuda3std6ranges3__45__cpo3endE,@object
	.size		_ZN41_INTERNAL_7c4b9136_4_k_cu_ca4a76ce_1522124cuda3std6ranges3__45__cpo3endE,(_ZN41_INTERNAL_7c4b9136_4_k_cu_ca4a76ce_1522126thrust24THRUST_300001_SM_1000_NS12placeholders2_6E - _ZN41_INTERNAL_7c4b9136_4_k_cu_ca4a76ce_1522124cuda3std6ranges3__45__cpo3endE)
_ZN41_INTERNAL_7c4b9136_4_k_cu_ca4a76ce_1522124cuda3std6ranges3__45__cpo3endE:
	.zero		1
	.type		_ZN41_INTERNAL_7c4b9136_4_k_cu_ca4a76ce_1522126thrust24THRUST_300001_SM_1000_NS12placeholders2_6E,@object
	.size		_ZN41_INTERNAL_7c4b9136_4_k_cu_ca4a76ce_1522126thrust24THRUST_300001_SM_1000_NS12placeholders2_6E,(_ZN41_INTERNAL_7c4b9136_4_k_cu_ca4a76ce_1522124cuda3std3__45__cpo4rendE - _ZN41_INTERNAL_7c4b9136_4_k_cu_ca4a76ce_1522126thrust24THRUST_300001_SM_1000_NS12placeholders2_6E)
_ZN41_INTERNAL_7c4b9136_4_k_cu_ca4a76ce_1522126thrust24THRUST_300001_SM_1000_NS12placeholders2_6E:
	.zero		1
	.type		_ZN41_INTERNAL_7c4b9136_4_k_cu_ca4a76ce_1522124cuda3std3__45__cpo4rendE,@object
	.size		_ZN41_INTERNAL_7c4b9136_4_k_cu_ca4a76ce_1522124cuda3std3__45__cpo4rendE,(_ZN41_INTERNAL_7c4b9136_4_k_cu_ca4a76ce_1522124cuda3std6ranges3__45__cpo9iter_swapE - _ZN41_INTERNAL_7c4b9136_4_k_cu_ca4a76ce_1522124cuda3std3__45__cpo4rendE)
_ZN41_INTERNAL_7c4b9136_4_k_cu_ca4a76ce_1522124cuda3std3__45__cpo4rendE:
	.zero		1
	.type		_ZN41_INTERNAL_7c4b9136_4_k_cu_ca4a76ce_1522124cuda3std6ranges3__45__cpo9iter_swapE,@object
	.size		_ZN41_INTERNAL_7c4b9136_4_k_cu_ca4a76ce_1522124cuda3std6ranges3__45__cpo9iter_swapE,(_ZN41_INTERNAL_7c4b9136_4_k_cu_ca4a76ce_1522124cuda3std3__48unexpectE - _ZN41_INTERNAL_7c4b9136_4_k_cu_ca4a76ce_1522124cuda3std6ranges3__45__cpo9iter_swapE)
_ZN41_INTERNAL_7c4b9136_4_k_cu_ca4a76ce_1522124cuda3std6ranges3__45__cpo9iter_swapE:
	.zero		1
	.type		_ZN41_INTERNAL_7c4b9136_4_k_cu_ca4a76ce_1522124cuda3std3__48unexpectE,@object
	.size		_ZN41_INTERNAL_7c4b9136_4_k_cu_ca4a76ce_1522124cuda3std3__48unexpectE,(_ZN41_INTERNAL_7c4b9136_4_k_cu_ca4a76ce_1522126thrust24THRUST_300001_SM_1000_NS8cuda_cub3parE - _ZN41_INTERNAL_7c4b9136_4_k_cu_ca4a76ce_1522124cuda3std3__48unexpectE)
_ZN41_INTERNAL_7c4b9136_4_k_cu_ca4a76ce_1522124cuda3std3__48unexpectE:
	.zero		1
	.type		_ZN41_INTERNAL_7c4b9136_4_k_cu_ca4a76ce_1522126thrust24THRUST_300001_SM_1000_NS8cuda_cub3parE,@object
	.size		_ZN41_INTERNAL_7c4b9136_4_k_cu_ca4a76ce_1522126thrust24THRUST_300001_SM_1000_NS8cuda_cub3parE,(_ZN41_INTERNAL_7c4b9136_4_k_cu_ca4a76ce_1522126thrust24THRUST_300001_SM_1000_NS12placeholders2_4E - _ZN41_INTERNAL_7c4b9136_4_k_cu_ca4a76ce_1522126thrust24THRUST_300001_SM_1000_NS8cuda_cub3parE)
_ZN41_INTERNAL_7c4b9136_4_k_cu_ca4a76ce_1522126thrust24THRUST_300001_SM_1000_NS8cuda_cub3parE:
	.zero		1
	.type		_ZN41_INTERNAL_7c4b9136_4_k_cu_ca4a76ce_1522126thrust24THRUST_300001_SM_1000_NS12placeholders2_4E,@object
	.size		_ZN41_INTERNAL_7c4b9136_4_k_cu_ca4a76ce_1522126thrust24THRUST_300001_SM_1000_NS12placeholders2_4E,(_ZN41_INTERNAL_7c4b9136_4_k_cu_ca4a76ce_1522124cuda3std3__45__cpo4cendE - _ZN41_INTERNAL_7c4b9136_4_k_cu_ca4a76ce_1522126thrust24THRUST_300001_SM_1000_NS12placeholders2_4E)
_ZN41_INTERNAL_7c4b9136_4_k_cu_ca4a76ce_1522126thrust24THRUST_300001_SM_1000_NS12placeholders2_4E:
	.zero		1
	.type		_ZN41_INTERNAL_7c4b9136_4_k_cu_ca4a76ce_1522124cuda3std3__45__cpo4cendE,@object
	.size		_ZN41_INTERNAL_7c4b9136_4_k_cu_ca4a76ce_1522124cuda3std3__45__cpo4cendE,(_ZN41_INTERNAL_7c4b9136_4_k_cu_ca4a76ce_1522124cuda3std6ranges3__45__cpo4cendE - _ZN41_INTERNAL_7c4b9136_4_k_cu_ca4a76ce_1522124cuda3std3__45__cpo4cendE)
_ZN41_INTERNAL_7c4b9136_4_k_cu_ca4a76ce_1522124cuda3std3__45__cpo4cendE:
	.zero		1
	.type		_ZN41_INTERNAL_7c4b9136_4_k_cu_ca4a76ce_1522124cuda3std6ranges3__45__cpo4cendE,@object
	.size		_ZN41_INTERNAL_7c4b9136_4_k_cu_ca4a76ce_1522124cuda3std6ranges3__45__cpo4cendE,(_ZN41_INTERNAL_7c4b9136_4_k_cu_ca4a76ce_1522124cuda3std3__420unreachable_sentinelE - _ZN41_INTERNAL_7c4b9136_4_k_cu_ca4a76ce_1522124cuda3std6ranges3__45__cpo4cendE)
_ZN41_INTERNAL_7c4b9136_4_k_cu_ca4a76ce_1522124cuda3std6ranges3__45__cpo4cendE:
	.zero		1
	.type		_ZN41_INTERNAL_7c4b9136_4_k_cu_ca4a76ce_1522124cuda3std3__420unreachable_sentinelE,@object
	.size		_ZN41_INTERNAL_7c4b9136_4_k_cu_ca4a76ce_1522124cuda3std3__420unreachable_sentinelE,(_ZN41_INTERNAL_7c4b9136_4_k_cu_ca4a76ce_1522124cuda3std6ranges3__45__cpo5ssizeE - _ZN41_INTERNAL_7c4b9136_4_k_cu_ca4a76ce_1522124cuda3std3__420unreachable_sentinelE)
_ZN41_INTERNAL_7c4b9136_4_k_cu_ca4a76ce_1522124cuda3std3__420unreachable_sentinelE:
	.zero		1
	.type		_ZN41_INTERNAL_7c4b9136_4_k_cu_ca4a76ce_1522124cuda3std6ranges3__45__cpo5ssizeE,@object
	.size		_ZN41_INTERNAL_7c4b9136_4_k_cu_ca4a76ce_1522124cuda3std6ranges3__45__cpo5ssizeE,(_ZN41_INTERNAL_7c4b9136_4_k_cu_ca4a76ce_1522126thrust24THRUST_300001_SM_1000_NS12placeholders2_8E - _ZN41_INTERNAL_7c4b9136_4_k_cu_ca4a76ce_1522124cuda3std6ranges3__45__cpo5ssizeE)
_ZN41_INTERNAL_7c4b9136_4_k_cu_ca4a76ce_1522124cuda3std6ranges3__45__cpo5ssizeE:
	.zero		1
	.type		_ZN41_INTERNAL_7c4b9136_4_k_cu_ca4a76ce_1522126thrust24THRUST_300001_SM_1000_NS12placeholders2_8E,@object
	.size		_ZN41_INTERNAL_7c4b9136_4_k_cu_ca4a76ce_1522126thrust24THRUST_300001_SM_1000_NS12placeholders2_8E,(_ZN41_INTERNAL_7c4b9136_4_k_cu_ca4a76ce_1522124cuda3std3__45__cpo5crendE - _ZN41_INTERNAL_7c4b9136_4_k_cu_ca4a76ce_1522126thrust24THRUST_300001_SM_1000_NS12placeholders2_8E)
_ZN41_INTERNAL_7c4b9136_4_k_cu_ca4a76ce_1522126thrust24THRUST_300001_SM_1000_NS12placeholders2_8E:
	.zero		1
	.type		_ZN41_INTERNAL_7c4b9136_4_k_cu_ca4a76ce_1522124cuda3std3__45__cpo5crendE,@object
	.size		_ZN41_INTERNAL_7c4b9136_4_k_cu_ca4a76ce_1522124cuda3std3__45__cpo5crendE,(_ZN41_INTERNAL_7c4b9136_4_k_cu_ca4a76ce_1522124cuda3std6ranges3__45__cpo4prevE - _ZN41_INTERNAL_7c4b9136_4_k_cu_ca4a76ce_1522124cuda3std3__45__cpo5crendE)
_ZN41_INTERNAL_7c4b9136_4_k_cu_ca4a76ce_1522124cuda3std3__45__cpo5crendE:
	.zero		1
	.type		_ZN41_INTERNAL_7c4b9136_4_k_cu_ca4a76ce_1522124cuda3std6ranges3__45__cpo4prevE,@object
	.size		_ZN41_INTERNAL_7c4b9136_4_k_cu_ca4a76ce_1522124cuda3std6ranges3__45__cpo4prevE,(_ZN41_INTERNAL_7c4b9136_4_k_cu_ca4a76ce_1522124cuda3std6ranges3__45__cpo9iter_moveE - _ZN41_INTERNAL_7c4b9136_4_k_cu_ca4a76ce_1522124cuda3std6ranges3__45__cpo4prevE)
_ZN41_INTERNAL_7c4b9136_4_k_cu_ca4a76ce_1522124cuda3std6ranges3__45__cpo4prevE:
	.zero		1
	.type		_ZN41_INTERNAL_7c4b9136_4_k_cu_ca4a76ce_1522124cuda3std6ranges3__45__cpo9iter_moveE,@object
	.size		_ZN41_INTERNAL_7c4b9136_4_k_cu_ca4a76ce_1522124cuda3std6ranges3__45__cpo9iter_moveE,(_ZN41_INTERNAL_7c4b9136_4_k_cu_ca4a76ce_1522126thrust24THRUST_300001_SM_1000_NS6system6detail10sequential3seqE - _ZN41_INTERNAL_7c4b9136_4_k_cu_ca4a76ce_1522124cuda3std6ranges3__45__cpo9iter_moveE)
_ZN41_INTERNAL_7c4b9136_4_k_cu_ca4a76ce_1522124cuda3std6ranges3__45__cpo9iter_moveE:
	.zero		1
	.type		_ZN41_INTERNAL_7c4b9136_4_k_cu_ca4a76ce_1522126thrust24THRUST_300001_SM_1000_NS6system6detail10sequential3seqE,@object
	.size		_ZN41_INTERNAL_7c4b9136_4_k_cu_ca4a76ce_1522126thrust24THRUST_300001_SM_1000_NS6system6detail10sequential3seqE,(.L_31 - _ZN41_INTERNAL_7c4b9136_4_k_cu_ca4a76ce_1522126thrust24THRUST_300001_SM_1000_NS6system6detail10sequential3seqE)
_ZN41_INTERNAL_7c4b9136_4_k_cu_ca4a76ce_1522126thrust24THRUST_300001_SM_1000_NS6system6detail10sequential3seqE:
	.zero		1
.L_31:


//--------------------- .nv.constant0._ZN3cub18CUB_300001_SM_10006detail11EmptyKernelIvEEvv --------------------------
	.section	.nv.constant0._ZN3cub18CUB_300001_SM_10006detail11EmptyKernelIvEEvv,"a",@progbits
	.sectionflags	@""
	.align	4
.nv.constant0._ZN3cub18CUB_300001_SM_10006detail11EmptyKernelIvEEvv:
	.zero		896


//--------------------- SYMBOLS --------------------------

	.type		.nv.reservedSmem.offset0,@object
	.size		.nv.reservedSmem.offset0,0x4
